//
// Generated by NVIDIA NVVM Compiler
//
// Compiler Build ID: CL-36424714
// Cuda compilation tools, release 13.0, V13.0.88
// Based on NVVM 20.0.0
//

.version 9.0
.target sm_100
.address_size 64

	// .globl	_Z16helloWorldKernelv
.extern .func  (.param .b32 func_retval0) vprintf
(
	.param .b64 vprintf_param_0,
	.param .b64 vprintf_param_1
)
;
.global .align 1 .b8 $str[42] = {72, 101, 108, 108, 111, 44, 32, 87, 111, 114, 108, 100, 32, 102, 114, 111, 109, 32, 116, 104, 114, 101, 97, 100, 32, 37, 100, 32, 105, 110, 32, 98, 108, 111, 99, 107, 32, 37, 100, 33, 10};
.global .align 1 .b8 $str$1[17] = {84, 104, 114, 101, 97, 100, 32, 105, 100, 120, 58, 32, 37, 100, 32, 10};
.global .align 1 .b8 $str$2[33] = {70, 114, 111, 109, 32, 100, 101, 118, 105, 99, 101, 44, 32, 116, 104, 101, 32, 114, 101, 115, 117, 108, 116, 32, 105, 115, 58, 32, 37, 100, 32, 10};

.visible .entry _Z16helloWorldKernelv()
{
	.local .align 8 .b8 	__local_depot0[8];
	.reg .b64 	%SP;
	.reg .b64 	%SPL;
	.reg .b32 	%r<5>;
	.reg .b64 	%rd<5>;

	mov.u64 	%SPL, __local_depot0;
	cvta.local.u64 	%SP, %SPL;
	add.u64 	%rd1, %SP, 0;
	add.u64 	%rd2, %SPL, 0;
	mov.u32 	%r1, %tid.x;
	mov.u32 	%r2, %ctaid.x;
	st.local.v2.u32 	[%rd2], {%r1, %r2};
	mov.u64 	%rd3, $str;
	cvta.global.u64 	%rd4, %rd3;
	{ // callseq 0, 0
	.param .b64 param0;
	st.param.b64 	[param0], %rd4;
	.param .b64 param1;
	st.param.b64 	[param1], %rd1;
	.param .b32 retval0;
	call.uni (retval0), 
	vprintf, 
	(
	param0, 
	param1
	);
	ld.param.b32 	%r3, [retval0];
	} // callseq 0
	ret;

}
	// .globl	_Z23dotProdSequentialKernelPiS_S_i
.visible .entry _Z23dotProdSequentialKernelPiS_S_i(
	.param .u64 .ptr .align 1 _Z23dotProdSequentialKernelPiS_S_i_param_0,
	.param .u64 .ptr .align 1 _Z23dotProdSequentialKernelPiS_S_i_param_1,
	.param .u64 .ptr .align 1 _Z23dotProdSequentialKernelPiS_S_i_param_2,
	.param .u32 _Z23dotProdSequentialKernelPiS_S_i_param_3
)
{
	.local .align 8 .b8 	__local_depot1[8];
	.reg .b64 	%SP;
	.reg .b64 	%SPL;
	.reg .pred 	%p<10>;
	.reg .b32 	%r<141>;
	.reg .b64 	%rd<37>;

	mov.u64 	%SPL, __local_depot1;
	cvta.local.u64 	%SP, %SPL;
	ld.param.u64 	%rd17, [_Z23dotProdSequentialKernelPiS_S_i_param_0];
	ld.param.u64 	%rd18, [_Z23dotProdSequentialKernelPiS_S_i_param_1];
	ld.param.u64 	%rd16, [_Z23dotProdSequentialKernelPiS_S_i_param_2];
	ld.param.u32 	%r29, [_Z23dotProdSequentialKernelPiS_S_i_param_3];
	cvta.to.global.u64 	%rd1, %rd18;
	cvta.to.global.u64 	%rd2, %rd17;
	add.u64 	%rd19, %SP, 0;
	add.u64 	%rd3, %SPL, 0;
	mov.u32 	%r31, %ctaid.x;
	mov.u32 	%r32, %ntid.x;
	mov.u32 	%r33, %tid.x;
	mad.lo.s32 	%r34, %r31, %r32, %r33;
	st.local.u32 	[%rd3], %r34;
	mov.u64 	%rd20, $str$1;
	cvta.global.u64 	%rd21, %rd20;
	{ // callseq 1, 0
	.param .b64 param0;
	st.param.b64 	[param0], %rd21;
	.param .b64 param1;
	st.param.b64 	[param1], %rd19;
	.param .b32 retval0;
	call.uni (retval0), 
	vprintf, 
	(
	param0, 
	param1
	);
	ld.param.b32 	%r35, [retval0];
	} // callseq 1
	setp.lt.s32 	%p1, %r29, 1;
	mov.b32 	%r140, 0;
	@%p1 bra 	$L__BB1_13;
	and.b32  	%r1, %r29, 15;
	setp.lt.u32 	%p2, %r29, 16;
	mov.b32 	%r133, 0;
	mov.u32 	%r140, %r133;
	@%p2 bra 	$L__BB1_4;
	and.b32  	%r133, %r29, 2147483632;
	neg.s32 	%r127, %r133;
	add.s64 	%rd34, %rd2, 32;
	add.s64 	%rd33, %rd1, 32;
	mov.b32 	%r140, 0;
$L__BB1_3:
	.pragma "nounroll";
	ld.global.u32 	%r40, [%rd34+-32];
	ld.global.u32 	%r41, [%rd33+-32];
	mad.lo.s32 	%r42, %r41, %r40, %r140;
	ld.global.u32 	%r43, [%rd34+-28];
	ld.global.u32 	%r44, [%rd33+-28];
	mad.lo.s32 	%r45, %r44, %r43, %r42;
	ld.global.u32 	%r46, [%rd34+-24];
	ld.global.u32 	%r47, [%rd33+-24];
	mad.lo.s32 	%r48, %r47, %r46, %r45;
	ld.global.u32 	%r49, [%rd34+-20];
	ld.global.u32 	%r50, [%rd33+-20];
	mad.lo.s32 	%r51, %r50, %r49, %r48;
	ld.global.u32 	%r52, [%rd34+-16];
	ld.global.u32 	%r53, [%rd33+-16];
	mad.lo.s32 	%r54, %r53, %r52, %r51;
	ld.global.u32 	%r55, [%rd34+-12];
	ld.global.u32 	%r56, [%rd33+-12];
	mad.lo.s32 	%r57, %r56, %r55, %r54;
	ld.global.u32 	%r58, [%rd34+-8];
	ld.global.u32 	%r59, [%rd33+-8];
	mad.lo.s32 	%r60, %r59, %r58, %r57;
	ld.global.u32 	%r61, [%rd34+-4];
	ld.global.u32 	%r62, [%rd33+-4];
	mad.lo.s32 	%r63, %r62, %r61, %r60;
	ld.global.u32 	%r64, [%rd34];
	ld.global.u32 	%r65, [%rd33];
	mad.lo.s32 	%r66, %r65, %r64, %r63;
	ld.global.u32 	%r67, [%rd34+4];
	ld.global.u32 	%r68, [%rd33+4];
	mad.lo.s32 	%r69, %r68, %r67, %r66;
	ld.global.u32 	%r70, [%rd34+8];
	ld.global.u32 	%r71, [%rd33+8];
	mad.lo.s32 	%r72, %r71, %r70, %r69;
	ld.global.u32 	%r73, [%rd34+12];
	ld.global.u32 	%r74, [%rd33+12];
	mad.lo.s32 	%r75, %r74, %r73, %r72;
	ld.global.u32 	%r76, [%rd34+16];
	ld.global.u32 	%r77, [%rd33+16];
	mad.lo.s32 	%r78, %r77, %r76, %r75;
	ld.global.u32 	%r79, [%rd34+20];
	ld.global.u32 	%r80, [%rd33+20];
	mad.lo.s32 	%r81, %r80, %r79, %r78;
	ld.global.u32 	%r82, [%rd34+24];
	ld.global.u32 	%r83, [%rd33+24];
	mad.lo.s32 	%r84, %r83, %r82, %r81;
	ld.global.u32 	%r85, [%rd34+28];
	ld.global.u32 	%r86, [%rd33+28];
	mad.lo.s32 	%r140, %r86, %r85, %r84;
	add.s32 	%r127, %r127, 16;
	add.s64 	%rd34, %rd34, 64;
	add.s64 	%rd33, %rd33, 64;
	setp.ne.s32 	%p3, %r127, 0;
	@%p3 bra 	$L__BB1_3;
$L__BB1_4:
	setp.eq.s32 	%p4, %r1, 0;
	@%p4 bra 	$L__BB1_13;
	and.b32  	%r11, %r29, 7;
	setp.lt.u32 	%p5, %r1, 8;
	@%p5 bra 	$L__BB1_7;
	mul.wide.u32 	%rd22, %r133, 4;
	add.s64 	%rd23, %rd2, %rd22;
	ld.global.u32 	%r88, [%rd23];
	add.s64 	%rd24, %rd1, %rd22;
	ld.global.u32 	%r89, [%rd24];
	mad.lo.s32 	%r90, %r89, %r88, %r140;
	ld.global.u32 	%r91, [%rd23+4];
	ld.global.u32 	%r92, [%rd24+4];
	mad.lo.s32 	%r93, %r92, %r91, %r90;
	ld.global.u32 	%r94, [%rd23+8];
	ld.global.u32 	%r95, [%rd24+8];
	mad.lo.s32 	%r96, %r95, %r94, %r93;
	ld.global.u32 	%r97, [%rd23+12];
	ld.global.u32 	%r98, [%rd24+12];
	mad.lo.s32 	%r99, %r98, %r97, %r96;
	ld.global.u32 	%r100, [%rd23+16];
	ld.global.u32 	%r101, [%rd24+16];
	mad.lo.s32 	%r102, %r101, %r100, %r99;
	ld.global.u32 	%r103, [%rd23+20];
	ld.global.u32 	%r104, [%rd24+20];
	mad.lo.s32 	%r105, %r104, %r103, %r102;
	ld.global.u32 	%r106, [%rd23+24];
	ld.global.u32 	%r107, [%rd24+24];
	mad.lo.s32 	%r108, %r107, %r106, %r105;
	ld.global.u32 	%r109, [%rd23+28];
	ld.global.u32 	%r110, [%rd24+28];
	mad.lo.s32 	%r140, %r110, %r109, %r108;
	add.s32 	%r133, %r133, 8;
$L__BB1_7:
	setp.eq.s32 	%p6, %r11, 0;
	@%p6 bra 	$L__BB1_13;
	and.b32  	%r17, %r29, 3;
	setp.lt.u32 	%p7, %r11, 4;
	@%p7 bra 	$L__BB1_10;
	mul.wide.u32 	%rd25, %r133, 4;
	add.s64 	%rd26, %rd2, %rd25;
	ld.global.u32 	%r112, [%rd26];
	add.s64 	%rd27, %rd1, %rd25;
	ld.global.u32 	%r113, [%rd27];
	mad.lo.s32 	%r114, %r113, %r112, %r140;
	ld.global.u32 	%r115, [%rd26+4];
	ld.global.u32 	%r116, [%rd27+4];
	mad.lo.s32 	%r117, %r116, %r115, %r114;
	ld.global.u32 	%r118, [%rd26+8];
	ld.global.u32 	%r119, [%rd27+8];
	mad.lo.s32 	%r120, %r119, %r118, %r117;
	ld.global.u32 	%r121, [%rd26+12];
	ld.global.u32 	%r122, [%rd27+12];
	mad.lo.s32 	%r140, %r122, %r121, %r120;
	add.s32 	%r133, %r133, 4;
$L__BB1_10:
	setp.eq.s32 	%p8, %r17, 0;
	@%p8 bra 	$L__BB1_13;
	mul.wide.u32 	%rd28, %r133, 4;
	add.s64 	%rd36, %rd1, %rd28;
	add.s64 	%rd35, %rd2, %rd28;
	neg.s32 	%r138, %r17;
$L__BB1_12:
	.pragma "nounroll";
	ld.global.u32 	%r123, [%rd35];
	ld.global.u32 	%r124, [%rd36];
	mad.lo.s32 	%r140, %r124, %r123, %r140;
	add.s64 	%rd36, %rd36, 4;
	add.s64 	%rd35, %rd35, 4;
	add.s32 	%r138, %r138, 1;
	setp.ne.s32 	%p9, %r138, 0;
	@%p9 bra 	$L__BB1_12;
$L__BB1_13:
	cvta.to.global.u64 	%rd29, %rd16;
	st.local.u32 	[%rd3], %r140;
	mov.u64 	%rd30, $str$2;
	cvta.global.u64 	%rd31, %rd30;
	{ // callseq 2, 0
	.param .b64 param0;
	st.param.b64 	[param0], %rd31;
	.param .b64 param1;
	st.param.b64 	[param1], %rd19;
	.param .b32 retval0;
	call.uni (retval0), 
	vprintf, 
	(
	param0, 
	param1
	);
	ld.param.b32 	%r125, [retval0];
	} // callseq 2
	st.global.u32 	[%rd29], %r140;
	bar.sync 	0;
	ret;

}


// ===== COMPILED SASS (sm_100) =====

	.target	sm_100

	.elftype	@"ET_EXEC"


//--------------------- .note.nv.tkinfo           --------------------------
	.section	.note.nv.tkinfo,"",@"SHT_NOTE"
	.sectionflags	@"SHF_NOTE_NV_TKINFO"
	.tkinfo
        /*0018*/ 	.word	0x00000002
        /*0030*/ 	.string	""
        /*0030*/ 	.string	"ptxas"
        /*0030*/ 	.string	"Cuda compilation tools, release 13.0, V13.0.88"
        /*0030*/ 	.string	"Build cuda_13.0.r13.0/compiler.36424714_0"
        /*0030*/ 	.string	"-arch sm_100 -m 64 "



//--------------------- .note.nv.cuinfo           --------------------------
	.section	.note.nv.cuinfo,"",@"SHT_NOTE"
	.sectionflags	@"SHF_NOTE_NV_CUINFO"
        /*0018*/ 	.short	0x0002
        /*001a*/ 	.short	0x0064
        /*001c*/ 	.short	0x0082
	.zero		2


//--------------------- .nv.info                  --------------------------
	.section	.nv.info,"",@"SHT_CUDA_INFO"
	.align	4


	//----- nvinfo : EIATTR_REGCOUNT
	.align		4
        /*0000*/ 	.byte	0x04, 0x2f
        /*0002*/ 	.short	(.L_4 - .L_3)
	.align		4
.L_3:
        /*0004*/ 	.word	index@(_Z16helloWorldKernelv)
        /*0008*/ 	.word	0x00000018


	//----- nvinfo : EIATTR_FRAME_SIZE
	.align		4
.L_4:
        /*000c*/ 	.byte	0x04, 0x11
        /*000e*/ 	.short	(.L_6 - .L_5)
	.align		4
.L_5:
        /*0010*/ 	.word	index@(_Z16helloWorldKernelv)
        /*0014*/ 	.word	0x00000008


	//----- nvinfo : EIATTR_REGCOUNT
	.align		4
.L_6:
        /*0018*/ 	.byte	0x04, 0x2f
        /*001a*/ 	.short	(.L_8 - .L_7)
	.align		4
.L_7:
        /*001c*/ 	.word	index@(_Z23dotProdSequentialKernelPiS_S_i)
        /*0020*/ 	.word	0x0000001f


	//----- nvinfo : EIATTR_FRAME_SIZE
	.align		4
.L_8:
        /*0024*/ 	.byte	0x04, 0x11
        /*0026*/ 	.short	(.L_10 - .L_9)
	.align		4
.L_9:
        /*0028*/ 	.word	index@(_Z23dotProdSequentialKernelPiS_S_i)
        /*002c*/ 	.word	0x00000008


	//----- nvinfo : EIATTR_MIN_STACK_SIZE
	.align		4
.L_10:
        /*0030*/ 	.byte	0x04, 0x12
        /*0032*/ 	.short	(.L_12 - .L_11)
	.align		4
.L_11:
        /*0034*/ 	.word	index@(_Z23dotProdSequentialKernelPiS_S_i)
        /*0038*/ 	.word	0x00000008


	//----- nvinfo : EIATTR_MIN_STACK_SIZE
	.align		4
.L_12:
        /*003c*/ 	.byte	0x04, 0x12
        /*003e*/ 	.short	(.L_14 - .L_13)
	.align		4
.L_13:
        /*0040*/ 	.word	index@(_Z16helloWorldKernelv)
        /*0044*/ 	.word	0x00000008
.L_14:


//--------------------- .nv.compat                --------------------------
	.section	.nv.compat,"",@"SHT_CUDA_COMPAT_INFO"
	.align	4
        /*0000*/ 	.byte	0x02, 0x09, 0x00, 0x00, 0x02, 0x02, 0x01, 0x00, 0x02, 0x05, 0x05, 0x00, 0x03, 0x07, 0x01, 0x01
        /*0010*/ 	.byte	0x02, 0x03, 0x00, 0x00, 0x02, 0x06, 0x01, 0x00, 0x04, 0x0b, 0x08, 0x00, 0x09, 0x00, 0x00, 0x00
        /*0020*/ 	.byte	0x00, 0x00, 0x00, 0x00


//--------------------- .nv.info._Z23dotProdSequentialKernelPiS_S_i --------------------------
	.section	.nv.info._Z23dotProdSequentialKernelPiS_S_i,"",@"SHT_CUDA_INFO"
	.sectionflags	@""
	.align	4


	//----- nvinfo : EIATTR_CUDA_API_VERSION
	.align		4
        /*0000*/ 	.byte	0x04, 0x37
        /*0002*/ 	.short	(.L_16 - .L_15)
.L_15:
        /*0004*/ 	.word	0x00000082


	//----- nvinfo : EIATTR_KPARAM_INFO
	.align		4
.L_16:
        /*0008*/ 	.byte	0x04, 0x17
        /*000a*/ 	.short	(.L_18 - .L_17)
.L_17:
        /*000c*/ 	.word	0x00000000
        /*0010*/ 	.short	0x0003
        /*0012*/ 	.short	0x0018
        /*0014*/ 	.byte	0x00, 0xf0, 0x11, 0x00


	//----- nvinfo : EIATTR_KPARAM_INFO
	.align		4
.L_18:
        /*0018*/ 	.byte	0x04, 0x17
        /*001a*/ 	.short	(.L_20 - .L_19)
.L_19:
        /*001c*/ 	.word	0x00000000
        /*0020*/ 	.short	0x0002
        /*0022*/ 	.short	0x0010
        /*0024*/ 	.byte	0x00, 0xf5, 0x21, 0x00


	//----- nvinfo : EIATTR_KPARAM_INFO
	.align		4
.L_20:
        /*0028*/ 	.byte	0x04, 0x17
        /*002a*/ 	.short	(.L_22 - .L_21)
.L_21:
        /*002c*/ 	.word	0x00000000
        /*0030*/ 	.short	0x0001
        /*0032*/ 	.short	0x0008
        /*0034*/ 	.byte	0x00, 0xf5, 0x21, 0x00


	//----- nvinfo : EIATTR_KPARAM_INFO
	.align		4
.L_22:
        /*0038*/ 	.byte	0x04, 0x17
        /*003a*/ 	.short	(.L_24 - .L_23)
.L_23:
        /*003c*/ 	.word	0x00000000
        /*0040*/ 	.short	0x0000
        /*0042*/ 	.short	0x0000
        /*0044*/ 	.byte	0x00, 0xf5, 0x21, 0x00


	//----- nvinfo : EIATTR_SPARSE_MMA_MASK
	.align		4
.L_24:
        /*0048*/ 	.byte	0x03, 0x50
        /*004a*/ 	.short	0x0000


	//----- nvinfo : EIATTR_MAXREG_COUNT
	.align		4
        /*004c*/ 	.byte	0x03, 0x1b
        /*004e*/ 	.short	0x00ff


	//----- nvinfo : EIATTR_NUM_BARRIERS
	.align		4
        /*0050*/ 	.byte	0x02, 0x4c
        /*0052*/ 	.byte	0x01
	.zero		1


	//----- nvinfo : EIATTR_EXTERNS
	.align		4
        /*0054*/ 	.byte	0x04, 0x0f
        /*0056*/ 	.short	(.L_26 - .L_25)


	//   ....[0]....
	.align		4
.L_25:
        /*0058*/ 	.word	index@(vprintf)


	//----- nvinfo : EIATTR_MERCURY_ISA_VERSION
	.align		4
.L_26:
        /*005c*/ 	.byte	0x03, 0x5f
        /*005e*/ 	.short	0x0101


	//----- nvinfo : EIATTR_VRC_CTA_INIT_COUNT
	.align		4
        /*0060*/ 	.byte	0x02, 0x4a
	.zero		1
	.zero		1


	//----- nvinfo : EIATTR_SYSCALL_OFFSETS
	.align		4
        /*0064*/ 	.byte	0x04, 0x46
        /*0066*/ 	.short	(.L_28 - .L_27)


	//   ....[0]....
.L_27:
        /*0068*/ 	.word	0x00000130


	//   ....[1]....
        /*006c*/ 	.word	0x00000f30


	//----- nvinfo : EIATTR_EXIT_INSTR_OFFSETS
	.align		4
.L_28:
        /*0070*/ 	.byte	0x04, 0x1c
        /*0072*/ 	.short	(.L_30 - .L_29)


	//   ....[0]....
.L_29:
        /*0074*/ 	.word	0x00000fa0


	//----- nvinfo : EIATTR_CRS_STACK_SIZE
	.align		4
.L_30:
        /*0078*/ 	.byte	0x04, 0x1e
        /*007a*/ 	.short	(.L_32 - .L_31)
.L_31:
        /*007c*/ 	.word	0x00000000


	//----- nvinfo : EIATTR_CBANK_PARAM_SIZE
	.align		4
.L_32:
        /*0080*/ 	.byte	0x03, 0x19
        /*0082*/ 	.short	0x001c


	//----- nvinfo : EIATTR_PARAM_CBANK
	.align		4
        /*0084*/ 	.byte	0x04, 0x0a
        /*0086*/ 	.short	(.L_34 - .L_33)
	.align		4
.L_33:
        /*0088*/ 	.word	index@(.nv.constant0._Z23dotProdSequentialKernelPiS_S_i)
        /*008c*/ 	.short	0x0380
        /*008e*/ 	.short	0x001c


	//----- nvinfo : EIATTR_SW_WAR
	.align		4
.L_34:
        /*0090*/ 	.byte	0x04, 0x36
        /*0092*/ 	.short	(.L_36 - .L_35)
.L_35:
        /*0094*/ 	.word	0x00000008
.L_36:


//--------------------- .nv.info._Z16helloWorldKernelv --------------------------
	.section	.nv.info._Z16helloWorldKernelv,"",@"SHT_CUDA_INFO"
	.sectionflags	@""
	.align	4


	//----- nvinfo : EIATTR_CUDA_API_VERSION
	.align		4
        /*0000*/ 	.byte	0x04, 0x37
        /*0002*/ 	.short	(.L_38 - .L_37)
.L_37:
        /*0004*/ 	.word	0x00000082


	//----- nvinfo : EIATTR_SPARSE_MMA_MASK
	.align		4
.L_38:
        /*0008*/ 	.byte	0x03, 0x50
        /*000a*/ 	.short	0x0000


	//----- nvinfo : EIATTR_MAXREG_COUNT
	.align		4
        /*000c*/ 	.byte	0x03, 0x1b
        /*000e*/ 	.short	0x00ff


	//----- nvinfo : EIATTR_EXTERNS
	.align		4
        /*0010*/ 	.byte	0x04, 0x0f
        /*0012*/ 	.short	(.L_40 - .L_39)


	//   ....[0]....
	.align		4
.L_39:
        /*0014*/ 	.word	index@(vprintf)


	//----- nvinfo : EIATTR_MERCURY_ISA_VERSION
	.align		4
.L_40:
        /*0018*/ 	.byte	0x03, 0x5f
        /*001a*/ 	.short	0x0101


	//----- nvinfo : EIATTR_VRC_CTA_INIT_COUNT
	.align		4
        /*001c*/ 	.byte	0x02, 0x4a
	.zero		1
	.zero		1


	//----- nvinfo : EIATTR_SYSCALL_OFFSETS
	.align		4
        /*0020*/ 	.byte	0x04, 0x46
        /*0022*/ 	.short	(.L_42 - .L_41)


	//   ....[0]....
.L_41:
        /*0024*/ 	.word	0x000000f0


	//----- nvinfo : EIATTR_EXIT_INSTR_OFFSETS
	.align		4
.L_42:
        /*0028*/ 	.byte	0x04, 0x1c
        /*002a*/ 	.short	(.L_44 - .L_43)


	//   ....[0]....
.L_43:
        /*002c*/ 	.word	0x00000100


	//----- nvinfo : EIATTR_SW_WAR
	.align		4
.L_44:
        /*0030*/ 	.byte	0x04, 0x36
        /*0032*/ 	.short	(.L_46 - .L_45)
.L_45:
        /*0034*/ 	.word	0x00000008
.L_46:


//--------------------- .nv.callgraph             --------------------------
	.section	.nv.callgraph,"",@"SHT_CUDA_CALLGRAPH"
	.align	4
	.sectionentsize	8
	.align		4
        /*0000*/ 	.word	0x00000000
	.align		4
        /*0004*/ 	.word	0xffffffff
	.align		4
        /*0008*/ 	.word	index@(_Z23dotProdSequentialKernelPiS_S_i)
	.align		4
        /*000c*/ 	.word	index@(vprintf)
	.align		4
        /*0010*/ 	.word	index@(_Z16helloWorldKernelv)
	.align		4
        /*0014*/ 	.word	index@(vprintf)
	.align		4
        /*0018*/ 	.word	0x00000000
	.align		4
        /*001c*/ 	.word	0xfffffffe
	.align		4
        /*0020*/ 	.word	0x00000000
	.align		4
        /*0024*/ 	.word	0xfffffffd
	.align		4
        /*0028*/ 	.word	0x00000000
	.align		4
        /*002c*/ 	.word	0xfffffffc


//--------------------- .nv.constant4             --------------------------
	.section	.nv.constant4,"a",@progbits
	.align	8
	.align		8
.nv.constant4:
        /*0000*/ 	.dword	vprintf
	.align		8
        /*0008*/ 	.dword	$str
	.align		8
        /*0010*/ 	.dword	$str$1
	.align		8
        /*0018*/ 	.dword	$str$2


//--------------------- .text._Z23dotProdSequentialKernelPiS_S_i --------------------------
	.section	.text._Z23dotProdSequentialKernelPiS_S_i,"ax",@progbits
	.align	128
        .global         _Z23dotProdSequentialKernelPiS_S_i
        .type           _Z23dotProdSequentialKernelPiS_S_i,@function
        .size           _Z23dotProdSequentialKernelPiS_S_i,(.L_x_12 - _Z23dotProdSequentialKernelPiS_S_i)
        .other          _Z23dotProdSequentialKernelPiS_S_i,@"STO_CUDA_ENTRY STV_DEFAULT"
_Z23dotProdSequentialKernelPiS_S_i:
.text._Z23dotProdSequentialKernelPiS_S_i:
[----:B------:R-:W0:Y:S01]  /*0000*/  LDC R1, c[0x0][0x37c] ;  /* 0x0000df00ff017b82 */ /* 0x000e220000000800 */
[----:B------:R-:W1:Y:S01]  /*0010*/  S2R R3, SR_TID.X ;  /* 0x0000000000037919 */ /* 0x000e620000002100 */
[----:B------:R-:W2:Y:S06]  /*0020*/  LDCU UR5, c[0x0][0x2fc] ;  /* 0x00005f80ff0577ac */ /* 0x000eac0008000800 */
[----:B------:R-:W1:Y:S01]  /*0030*/  S2UR UR6, SR_CTAID.X ;  /* 0x00000000000679c3 */ /* 0x000e620000002500 */
[----:B0-----:R-:W-:Y:S01]  /*0040*/  VIADD R1, R1, 0xfffffff8 ;  /* 0xfffffff801017836 */ /* 0x001fe20000000000 */
[----:B------:R-:W0:Y:S06]  /*0050*/  LDCU UR4, c[0x0][0x2f8] ;  /* 0x00005f00ff0477ac */ /* 0x000e2c0008000800 */
[----:B------:R-:W1:Y:S01]  /*0060*/  LDC R0, c[0x0][0x360] ;  /* 0x0000d800ff007b82 */ /* 0x000e620000000800 */
[----:B0-----:R-:W-:-:S05]  /*0070*/  IADD3 R2, P0, PT, R1, UR4, RZ ;  /* 0x0000000401027c10 */ /* 0x001fca000ff1e0ff */
[----:B--2---:R-:W-:Y:S02]  /*0080*/  IMAD.X R18, RZ, RZ, UR5, P0 ;  /* 0x00000005ff127e24 */ /* 0x004fe400080e06ff */
[----:B------:R-:W-:Y:S02]  /*0090*/  IMAD.MOV.U32 R6, RZ, RZ, R2 ;  /* 0x000000ffff067224 */ /* 0x000fe400078e0002 */
[----:B------:R-:W-:Y:S02]  /*00a0*/  IMAD.MOV.U32 R7, RZ, RZ, R18 ;  /* 0x000000ffff077224 */ /* 0x000fe400078e0012 */
[----:B-1----:R-:W-:Y:S01]  /*00b0*/  IMAD R0, R0, UR6, R3 ;  /* 0x0000000600007c24 */ /* 0x002fe2000f8e0203 */
[----:B------:R-:W-:Y:S01]  /*00c0*/  MOV R3, 0x0 ;  /* 0x0000000000037802 */ /* 0x000fe20000000f00 */
[----:B------:R-:W0:Y:S03]  /*00d0*/  LDCU.64 UR6, c[0x4][0x10] ;  /* 0x01000200ff0677ac */ /* 0x000e260008000a00 */
[----:B------:R1:W-:Y:S01]  /*00e0*/  STL [R1], R0 ;  /* 0x0000000001007387 */ /* 0x0003e20000100800 */
[----:B------:R1:W2:Y:S01]  /*00f0*/  LDC.64 R8, c[0x4][R3] ;  /* 0x0100000003087b82 */ /* 0x0002a20000000a00 */
[----:B0-----:R-:W-:-:S02]  /*0100*/  IMAD.U32 R4, RZ, RZ, UR6 ;  /* 0x00000006ff047e24 */ /* 0x001fc4000f8e00ff */
[----:B-1----:R-:W-:-:S07]  /*0110*/  IMAD.U32 R5, RZ, RZ, UR7 ;  /* 0x00000007ff057e24 */ /* 0x002fce000f8e00ff */
[----:B------:R-:W-:-:S07]  /*0120*/  LEPC R20, `(.L_x_0) ;  /* 0x000000001014794e */ /* 0x000fce0000000000 */
[----:B--2---:R-:W-:Y:S05]  /*0130*/  CALL.ABS.NOINC R8 ;  /* 0x0000000008007343 */ /* 0x004fea0003c00000 */
.L_x_0:
[----:B------:R-:W0:Y:S01]  /*0140*/  LDC R0, c[0x0][0x398] ;  /* 0x0000e600ff007b82 */ /* 0x000e220000000800 */
[----:B------:R-:W-:-:S07]  /*0150*/  IMAD.MOV.U32 R22, RZ, RZ, RZ ;  /* 0x000000ffff167224 */ /* 0x000fce00078e00ff */
[----:B------:R-:W1:Y:S01]  /*0160*/  LDC.64 R16, c[0x0][0x358] ;  /* 0x0000d600ff107b82 */ /* 0x000e620000000a00 */
[----:B0-----:R-:W-:-:S13]  /*0170*/  ISETP.GE.AND P0, PT, R0, 0x1, PT ;  /* 0x000000010000780c */ /* 0x001fda0003f06270 */
[----:B-1----:R-:W-:Y:S05]  /*0180*/  @!P0 BRA `(.L_x_1) ;  /* 0x0000000c00448947 */ /* 0x002fea0003800000 */
[C---:B------:R-:W-:Y:S01]  /*0190*/  ISETP.GE.U32.AND P1, PT, R0.reuse, 0x10, PT ;  /* 0x000000100000780c */ /* 0x040fe20003f26070 */
[----:B------:R-:W-:Y:S01]  /*01a0*/  IMAD.MOV.U32 R3, RZ, RZ, RZ ;  /* 0x000000ffff037224 */ /* 0x000fe200078e00ff */
[----:B------:R-:W-:Y:S01]  /*01b0*/  LOP3.LUT R23, R0, 0xf, RZ, 0xc0, !PT ;  /* 0x0000000f00177812 */ /* 0x000fe200078ec0ff */
[----:B------:R-:W-:-:S03]  /*01c0*/  IMAD.MOV.U32 R22, RZ, RZ, RZ ;  /* 0x000000ffff167224 */ /* 0x000fc600078e00ff */
[----:B------:R-:W-:-:S07]  /*01d0*/  ISETP.NE.AND P0, PT, R23, RZ, PT ;  /* 0x000000ff1700720c */ /* 0x000fce0003f05270 */
[----:B------:R-:W-:Y:S06]  /*01e0*/  @!P1 BRA `(.L_x_2) ;  /* 0x0000000400549947 */ /* 0x000fec0003800000 */
[----:B------:R-:W0:Y:S01]  /*01f0*/  LDCU.128 UR8, c[0x0][0x380] ;  /* 0x00007000ff0877ac */ /* 0x000e220008000c00 */
[----:B------:R-:W-:Y:S01]  /*0200*/  LOP3.LUT R3, R0, 0x7ffffff0, RZ, 0xc0, !PT ;  /* 0x7ffffff000037812 */ /* 0x000fe200078ec0ff */
[----:B------:R-:W-:Y:S01]  /*0210*/  BSSY.RECONVERGENT B0, `(.L_x_2) ;  /* 0x0000052000007945 */ /* 0x000fe20003800200 */
[----:B------:R-:W-:-:S03]  /*0220*/  IMAD.MOV.U32 R22, RZ, RZ, RZ ;  /* 0x000000ffff167224 */ /* 0x000fc600078e00ff */
[----:B------:R-:W-:Y:S01]  /*0230*/  IMAD.MOV R8, RZ, RZ, -R3 ;  /* 0x000000ffff087224 */ /* 0x000fe200078e0a03 */
[----:B0-----:R-:W-:Y:S02]  /*0240*/  UIADD3 UR6, UP0, UPT, UR8, 0x20, URZ ;  /* 0x0000002008067890 */ /* 0x001fe4000ff1e0ff */
[----:B------:R-:W-:Y:S02]  /*0250*/  UIADD3 UR4, UP1, UPT, UR10, 0x20, URZ ;  /* 0x000000200a047890 */ /* 0x000fe4000ff3e0ff */
[----:B------:R-:W-:Y:S02]  /*0260*/  UIADD3.X UR7, UPT, UPT, URZ, UR9, URZ, UP0, !UPT ;  /* 0x00000009ff077290 */ /* 0x000fe400087fe4ff */
[----:B------:R-:W-:Y:S01]  /*0270*/  UIADD3.X UR5, UPT, UPT, URZ, UR11, URZ, UP1, !UPT ;  /* 0x0000000bff057290 */ /* 0x000fe20008ffe4ff */
[----:B------:R-:W-:Y:S02]  /*0280*/  IMAD.U32 R4, RZ, RZ, UR6 ;  /* 0x00000006ff047e24 */ /* 0x000fe4000f8e00ff */
[----:B------:R-:W-:-:S02]  /*0290*/  IMAD.U32 R6, RZ, RZ, UR4 ;  /* 0x00000004ff067e24 */ /* 0x000fc4000f8e00ff */
[----:B------:R-:W-:Y:S02]  /*02a0*/  IMAD.U32 R5, RZ, RZ, UR7 ;  /* 0x00000007ff057e24 */ /* 0x000fe4000f8e00ff */
[----:B------:R-:W-:-:S07]  /*02b0*/  IMAD.U32 R7, RZ, RZ, UR5 ;  /* 0x00000005ff077e24 */ /* 0x000fce000f8e00ff */
.L_x_3:
[C---:B------:R-:W-:Y:S02]  /*02c0*/  R2UR UR4, R16.reuse ;  /* 0x00000000100472ca */ /* 0x040fe400000e0000 */
[C---:B------:R-:W-:Y:S02]  /*02d0*/  R2UR UR5, R17.reuse ;  /* 0x00000000110572ca */ /* 0x040fe400000e0000 */
[C---:B------:R-:W-:Y:S02]  /*02e0*/  R2UR UR6, R16.reuse ;  /* 0x00000000100672ca */ /* 0x040fe400000e0000 */
[C---:B------:R-:W-:Y:S02]  /*02f0*/  R2UR UR7, R17.reuse ;  /* 0x00000000110772ca */ /* 0x040fe400000e0000 */
[----:B------:R-:W-:Y:S02]  /*0300*/  R2UR UR8, R16 ;  /* 0x00000000100872ca */ /* 0x000fe400000e0000 */
[----:B------:R-:W-:-:S02]  /*0310*/  R2UR UR9, R17 ;  /* 0x00000000110972ca */ /* 0x000fc400000e0000 */
[----:B------:R-:W-:-:S03]  /*0320*/  R2UR UR10, R16 ;  /* 0x00000000100a72ca */ /* 0x000fc600000e0000 */
[----:B------:R-:W2:Y:S01]  /*0330*/  LDG.E R9, desc[UR4][R4.64+-0x20] ;  /* 0xffffe00404097981 */ /* 0x000ea2000c1e1900 */
[----:B------:R-:W-:-:S03]  /*0340*/  R2UR UR11, R17 ;  /* 0x00000000110b72ca */ /* 0x000fc600000e0000 */
[----:B------:R-:W2:Y:S01]  /*0350*/  LDG.E R10, desc[UR6][R6.64+-0x20] ;  /* 0xffffe006060a7981 */ /* 0x000ea2000c1e1900 */
[C---:B------:R-:W-:Y:S02]  /*0360*/  R2UR UR12, R16.reuse ;  /* 0x00000000100c72ca */ /* 0x040fe400000e0000 */
[C---:B------:R-:W-:Y:S01]  /*0370*/  R2UR UR13, R17.reuse ;  /* 0x00000000110d72ca */ /* 0x040fe200000e0000 */
[----:B------:R-:W3:Y:S01]  /*0380*/  LDG.E R26, desc[UR4][R4.64+-0x1c] ;  /* 0xffffe404041a7981 */ /* 0x000ee2000c1e1900 */
[----:B------:R-:W-:Y:S02]  /*0390*/  R2UR UR14, R16 ;  /* 0x00000000100e72ca */ /* 0x000fe400000e0000 */
[----:B------:R-:W-:Y:S01]  /*03a0*/  R2UR UR15, R17 ;  /* 0x00000000110f72ca */ /* 0x000fe200000e0000 */
[----:B------:R-:W3:Y:S04]  /*03b0*/  LDG.E R25, desc[UR6][R6.64+-0x1c] ;  /* 0xffffe40606197981 */ /* 0x000ee8000c1e1900 */
[----:B------:R-:W4:Y:S04]  /*03c0*/  LDG.E R11, desc[UR8][R4.64+-0x18] ;  /* 0xffffe808040b7981 */ /* 0x000f28000c1e1900 */
[----:B------:R-:W4:Y:S04]  /*03d0*/  LDG.E R12, desc[UR10][R6.64+-0x18] ;  /* 0xffffe80a060c7981 */ /* 0x000f28000c1e1900 */
[----:B------:R-:W5:Y:S04]  /*03e0*/  LDG.E R13, desc[UR12][R4.64+-0x14] ;  /* 0xffffec0c040d7981 */ /* 0x000f68000c1e1900 */
[----:B------:R-:W5:Y:S04]  /*03f0*/  LDG.E R14, desc[UR14][R6.64+-0x14] ;  /* 0xffffec0e060e7981 */ /* 0x000f68000c1e1900 */
[----:B------:R-:W5:Y:S04]  /*0400*/  LDG.E R15, desc[UR4][R4.64+-0x10] ;  /* 0xfffff004040f7981 */ /* 0x000f68000c1e1900 */
[----:B------:R-:W5:Y:S04]  /*0410*/  LDG.E R20, desc[UR6][R6.64+-0x10] ;  /* 0xfffff00606147981 */ /* 0x000f68000c1e1900 */
[----:B------:R-:W5:Y:S04]  /*0420*/  LDG.E R19, desc[UR8][R4.64+-0xc] ;  /* 0xfffff40804137981 */ /* 0x000f68000c1e1900 */
[----:B------:R-:W5:Y:S04]  /*0430*/  LDG.E R24, desc[UR10][R6.64+-0xc] ;  /* 0xfffff40a06187981 */ /* 0x000f68000c1e1900 */
[----:B------:R-:W5:Y:S01]  /*0440*/  LDG.E R21, desc[UR12][R4.64+-0x8] ;  /* 0xfffff80c04157981 */ /* 0x000f62000c1e1900 */
[----:B--2---:R-:W-:-:S03]  /*0450*/  IMAD R9, R9, R10, R22 ;  /* 0x0000000a09097224 */ /* 0x004fc600078e0216 */
[----:B------:R-:W2:Y:S04]  /*0460*/  LDG.E R22, desc[UR14][R6.64+-0x8] ;  /* 0xfffff80e06167981 */ /* 0x000ea8000c1e1900 */
[----:B------:R-:W2:Y:S01]  /*0470*/  LDG.E R10, desc[UR6][R6.64+-0x4] ;  /* 0xfffffc06060a7981 */ /* 0x000ea2000c1e1900 */
[----:B---3--:R-:W-:-:S03]  /*0480*/  IMAD R25, R26, R25, R9 ;  /* 0x000000191a197224 */ /* 0x008fc600078e0209 */
[----:B------:R-:W3:Y:S01]  /*0490*/  LDG.E R9, desc[UR4][R4.64+-0x4] ;  /* 0xfffffc0404097981 */ /* 0x000ee2000c1e1900 */
[----:B----4-:R-:W-:-:S03]  /*04a0*/  IMAD R25, R11, R12, R25 ;  /* 0x0000000c0b197224 */ /* 0x010fc600078e0219 */
[----:B------:R-:W4:Y:S04]  /*04b0*/  LDG.E R11, desc[UR8][R4.64] ;  /* 0x00000008040b7981 */ /* 0x000f28000c1e1900 */
[----:B------:R-:W4:Y:S01]  /*04c0*/  LDG.E R12, desc[UR10][R6.64] ;  /* 0x0000000a060c7981 */ /* 0x000f22000c1e1900 */
[----:B-----5:R-:W-:-:S03]  /*04d0*/  IMAD R25, R13, R14, R25 ;  /* 0x0000000e0d197224 */ /* 0x020fc600078e0219 */
[----:B------:R-:W5:Y:S04]  /*04e0*/  LDG.E R13, desc[UR12][R4.64+0x4] ;  /* 0x0000040c040d7981 */ /* 0x000f68000c1e1900 */
[----:B------:R-:W5:Y:S01]  /*04f0*/  LDG.E R14, desc[UR14][R6.64+0x4] ;  /* 0x0000040e060e7981 */ /* 0x000f62000c1e1900 */
[----:B------:R-:W-:Y:S01]  /*0500*/  IMAD R15, R15, R20, R25 ;  /* 0x000000140f0f7224 */ /* 0x000fe200078e0219 */
[C---:B------:R-:W-:Y:S02]  /*0510*/  R2UR UR16, R16.reuse ;  /* 0x00000000101072ca */ /* 0x040fe400000e0000 */
[----:B------:R-:W5:Y:S01]  /*0520*/  LDG.E R20, desc[UR14][R6.64+0x10] ;  /* 0x0000100e06147981 */ /* 0x000f62000c1e1900 */
[----:B------:R-:W-:Y:S01]  /*0530*/  R2UR UR17, R17 ;  /* 0x00000000111172ca */ /* 0x000fe200000e0000 */
[----:B------:R-:W-:Y:S01]  /*0540*/  IMAD R15, R19, R24, R15 ;  /* 0x00000018130f7224 */ /* 0x000fe200078e020f */
[----:B------:R-:W-:Y:S01]  /*0550*/  R2UR UR18, R16 ;  /* 0x00000000101272ca */ /* 0x000fe200000e0000 */
[----:B------:R-:W5:Y:S01]  /*0560*/  LDG.E R24, desc[UR6][R6.64+0x8] ;  /* 0x0000080606187981 */ /* 0x000f62000c1e1900 */
[----:B------:R-:W-:-:S03]  /*0570*/  R2UR UR19, R17 ;  /* 0x00000000111372ca */ /* 0x000fc600000e0000 */
[----:B------:R-:W5:Y:S01]  /*0580*/  LDG.E R19, desc[UR8][R4.64+0xc] ;  /* 0x00000c0804137981 */ /* 0x000f62000c1e1900 */
[----:B--2---:R-:W-:-:S03]  /*0590*/  IMAD R25, R21, R22, R15 ;  /* 0x0000001615197224 */ /* 0x004fc600078e020f */
[----:B------:R-:W2:Y:S04]  /*05a0*/  LDG.E R21, desc[UR4][R4.64+0x8] ;  /* 0x0000080404157981 */ /* 0x000ea8000c1e1900 */
[----:B------:R-:W2:Y:S04]  /*05b0*/  LDG.E R22, desc[UR10][R6.64+0xc] ;  /* 0x00000c0a06167981 */ /* 0x000ea8000c1e1900 */
[----:B------:R-:W2:Y:S01]  /*05c0*/  LDG.E R15, desc[UR12][R4.64+0x10] ;  /* 0x0000100c040f7981 */ /* 0x000ea2000c1e1900 */
[----:B---3--:R-:W-:-:S03]  /*05d0*/  IMAD R25, R9, R10, R25 ;  /* 0x0000000a09197224 */ /* 0x008fc600078e0219 */
[----:B------:R-:W3:Y:S04]  /*05e0*/  LDG.E R9, desc[UR16][R4.64+0x14] ;  /* 0x0000141004097981 */ /* 0x000ee8000c1e1900 */
[----:B------:R-:W3:Y:S01]  /*05f0*/  LDG.E R10, desc[UR18][R6.64+0x14] ;  /* 0x00001412060a7981 */ /* 0x000ee2000c1e1900 */
[----:B----4-:R-:W-:-:S03]  /*0600*/  IMAD R25, R11, R12, R25 ;  /* 0x0000000c0b197224 */ /* 0x010fc600078e0219 */
[----:B------:R-:W4:Y:S04]  /*0610*/  LDG.E R12, desc[UR4][R4.64+0x18] ;  /* 0x00001804040c7981 */ /* 0x000f28000c1e1900 */
[----:B------:R-:W4:Y:S01]  /*0620*/  LDG.E R11, desc[UR6][R6.64+0x18] ;  /* 0x00001806060b7981 */ /* 0x000f22000c1e1900 */
[----:B-----5:R-:W-:-:S03]  /*0630*/  IMAD R25, R13, R14, R25 ;  /* 0x0000000e0d197224 */ /* 0x020fc600078e0219 */
[----:B------:R0:W5:Y:S04]  /*0640*/  LDG.E R13, desc[UR8][R4.64+0x1c] ;  /* 0x00001c08040d7981 */ /* 0x000168000c1e1900 */
[----:B------:R1:W5:Y:S01]  /*0650*/  LDG.E R14, desc[UR10][R6.64+0x1c] ;  /* 0x00001c0a060e7981 */ /* 0x000362000c1e1900 */
[----:B------:R-:W-:-:S05]  /*0660*/  VIADD R8, R8, 0x10 ;  /* 0x0000001008087836 */ /* 0x000fca0000000000 */
[----:B------:R-:W-:Y:S02]  /*0670*/  ISETP.NE.AND P1, PT, R8, RZ, PT ;  /* 0x000000ff0800720c */ /* 0x000fe40003f25270 */
[----:B0-----:R-:W-:Y:S02]  /*0680*/  IADD3 R4, P2, PT, R4, 0x40, RZ ;  /* 0x0000004004047810 */ /* 0x001fe40007f5e0ff */
[----:B-1----:R-:W-:-:S03]  /*0690*/  IADD3 R6, P3, PT, R6, 0x40, RZ ;  /* 0x0000004006067810 */ /* 0x002fc60007f7e0ff */
[----:B------:R-:W-:Y:S02]  /*06a0*/  IMAD.X R5, RZ, RZ, R5, P2 ;  /* 0x000000ffff057224 */ /* 0x000fe400010e0605 */
[----:B------:R-:W-:Y:S02]  /*06b0*/  IMAD.X R7, RZ, RZ, R7, P3 ;  /* 0x000000ffff077224 */ /* 0x000fe400018e0607 */
[----:B--2---:R-:W-:-:S04]  /*06c0*/  IMAD R21, R21, R24, R25 ;  /* 0x0000001815157224 */ /* 0x004fc800078e0219 */
[----:B------:R-:W-:-:S04]  /*06d0*/  IMAD R19, R19, R22, R21 ;  /* 0x0000001613137224 */ /* 0x000fc800078e0215 */
[----:B------:R-:W-:-:S04]  /*06e0*/  IMAD R15, R15, R20, R19 ;  /* 0x000000140f0f7224 */ /* 0x000fc800078e0213 */
[----:B---3--:R-:W-:-:S04]  /*06f0*/  IMAD R9, R9, R10, R15 ;  /* 0x0000000a09097224 */ /* 0x008fc800078e020f */
[----:B----4-:R-:W-:-:S04]  /*0700*/  IMAD R9, R12, R11, R9 ;  /* 0x0000000b0c097224 */ /* 0x010fc800078e0209 */
[----:B-----5:R-:W-:Y:S01]  /*0710*/  IMAD R22, R13, R14, R9 ;  /* 0x0000000e0d167224 */ /* 0x020fe200078e0209 */
[----:B------:R-:W-:Y:S06]  /*0720*/  @P1 BRA `(.L_x_3) ;  /* 0xfffffff800e41947 */ /* 0x000fec000383ffff */
[----:B------:R-:W-:Y:S05]  /*0730*/  BSYNC.RECONVERGENT B0 ;  /* 0x0000000000007941 */ /* 0x000fea0003800200 */
.L_x_2:
[----:B------:R-:W-:Y:S04]  /*0740*/  BSSY.RECONVERGENT B0, `(.L_x_1) ;  /* 0x0000075000007945 */ /* 0x000fe80003800200 */
[----:B------:R-:W-:Y:S05]  /*0750*/  @!P0 BRA `(.L_x_4) ;  /* 0x0000000400cc8947 */ /* 0x000fea0003800000 */
[----:B------:R-:W-:Y:S02]  /*0760*/  ISETP.GE.U32.AND P0, PT, R23, 0x8, PT ;  /* 0x000000081700780c */ /* 0x000fe40003f06070 */
[----:B------:R-:W-:-:S04]  /*0770*/  LOP3.LUT R25, R0, 0x7, RZ, 0xc0, !PT ;  /* 0x0000000700197812 */ /* 0x000fc800078ec0ff */
[----:B------:R-:W-:-:S07]  /*0780*/  ISETP.NE.AND P1, PT, R25, RZ, PT ;  /* 0x000000ff1900720c */ /* 0x000fce0003f25270 */
[----:B------:R-:W-:Y:S06]  /*0790*/  @!P0 BRA `(.L_x_5) ;  /* 0x0000000000bc8947 */ /* 0x000fec0003800000 */
[----:B------:R-:W0:Y:S01]  /*07a0*/  LDC.64 R4, c[0x0][0x380] ;  /* 0x0000e000ff047b82 */ /* 0x000e220000000a00 */
[C---:B------:R-:W-:Y:S02]  /*07b0*/  R2UR UR4, R16.reuse ;  /* 0x00000000100472ca */ /* 0x040fe400000e0000 */
[C---:B------:R-:W-:Y:S02]  /*07c0*/  R2UR UR5, R17.reuse ;  /* 0x00000000110572ca */ /* 0x040fe400000e0000 */
[C---:B------:R-:W-:Y:S02]  /*07d0*/  R2UR UR6, R16.reuse ;  /* 0x00000000100672ca */ /* 0x040fe400000e0000 */
[C---:B------:R-:W-:Y:S01]  /*07e0*/  R2UR UR7, R17.reuse ;  /* 0x00000000110772ca */ /* 0x040fe200000e0000 */
[----:B------:R-:W1:Y:S01]  /*07f0*/  LDC.64 R6, c[0x0][0x388] ;  /* 0x0000e200ff067b82 */ /* 0x000e620000000a00 */
[----:B------:R-:W-:Y:S02]  /*0800*/  R2UR UR8, R16 ;  /* 0x00000000100872ca */ /* 0x000fe400000e0000 */
[----:B------:R-:W-:-:S02]  /*0810*/  R2UR UR9, R17 ;  /* 0x00000000110972ca */ /* 0x000fc400000e0000 */
[C---:B------:R-:W-:Y:S02]  /*0820*/  R2UR UR10, R16.reuse ;  /* 0x00000000100a72ca */ /* 0x040fe400000e0000 */
[C---:B------:R-:W-:Y:S02]  /*0830*/  R2UR UR11, R17.reuse ;  /* 0x00000000110b72ca */ /* 0x040fe400000e0000 */
[C---:B------:R-:W-:Y:S02]  /*0840*/  R2UR UR12, R16.reuse ;  /* 0x00000000100c72ca */ /* 0x040fe400000e0000 */
[C---:B------:R-:W-:Y:S02]  /*0850*/  R2UR UR13, R17.reuse ;  /* 0x00000000110d72ca */ /* 0x040fe400000e0000 */
[C---:B------:R-:W-:Y:S02]  /*0860*/  R2UR UR14, R16.reuse ;  /* 0x00000000100e72ca */ /* 0x040fe400000e0000 */
[----:B------:R-:W-:Y:S01]  /*0870*/  R2UR UR15, R17 ;  /* 0x00000000110f72ca */ /* 0x000fe200000e0000 */
[----:B0-----:R-:W-:Y:S01]  /*0880*/  IMAD.WIDE.U32 R4, R3, 0x4, R4 ;  /* 0x0000000403047825 */ /* 0x001fe200078e0004 */
[----:B------:R-:W-:-:S02]  /*0890*/  R2UR UR16, R16 ;  /* 0x00000000101072ca */ /* 0x000fc400000e0000 */
[C---:B------:R-:W-:Y:S02]  /*08a0*/  R2UR UR17, R17.reuse ;  /* 0x00000000111172ca */ /* 0x040fe400000e0000 */
[C---:B------:R-:W-:Y:S01]  /*08b0*/  R2UR UR18, R16.reuse ;  /* 0x00000000101272ca */ /* 0x040fe200000e0000 */
[----:B------:R-:W2:Y:S01]  /*08c0*/  LDG.E R23, desc[UR4][R4.64] ;  /* 0x0000000404177981 */ /* 0x000ea2000c1e1900 */
[----:B------:R-:W-:Y:S01]  /*08d0*/  R2UR UR19, R17 ;  /* 0x00000000111372ca */ /* 0x000fe200000e0000 */
[----:B-1----:R-:W-:Y:S01]  /*08e0*/  IMAD.WIDE.U32 R6, R3, 0x4, R6 ;  /* 0x0000000403067825 */ /* 0x002fe200078e0006 */
[----:B------:R-:W-:Y:S01]  /*08f0*/  R2UR UR20, R16 ;  /* 0x00000000101472ca */ /* 0x000fe200000e0000 */
[----:B------:R-:W3:Y:S01]  /*0900*/  LDG.E R28, desc[UR8][R4.64+0x4] ;  /* 0x00000408041c7981 */ /* 0x000ee2000c1e1900 */
[----:B------:R-:W-:-:S03]  /*0910*/  R2UR UR21, R17 ;  /* 0x00000000111572ca */ /* 0x000fc600000e0000 */
[----:B------:R-:W2:Y:S04]  /*0920*/  LDG.E R26, desc[UR6][R6.64] ;  /* 0x00000006061a7981 */ /* 0x000ea8000c1e1900 */
        /* <DEDUP_REMOVED lines=12> */
[----:B------:R-:W5:Y:S01]  /*09f0*/  LDG.E R24, desc[UR16][R6.64+0x1c] ;  /* 0x00001c1006187981 */ /* 0x000f62000c1e1900 */
[----:B------:R-:W-:-:S02]  /*0a00*/  VIADD R3, R3, 0x8 ;  /* 0x0000000803037836 */ /* 0x000fc40000000000 */
[----:B--2---:R-:W-:-:S04]  /*0a10*/  IMAD R23, R23, R26, R22 ;  /* 0x0000001a17177224 */ /* 0x004fc800078e0216 */
[----:B---3--:R-:W-:-:S04]  /*0a20*/  IMAD R23, R28, R27, R23 ;  /* 0x0000001b1c177224 */ /* 0x008fc800078e0217 */
[----:B----4-:R-:W-:-:S04]  /*0a30*/  IMAD R15, R15, R20, R23 ;  /* 0x000000140f0f7224 */ /* 0x010fc800078e0217 */
[----:B-----5:R-:W-:-:S04]  /*0a40*/  IMAD R13, R13, R14, R15 ;  /* 0x0000000e0d0d7224 */ /* 0x020fc800078e020f */
[----:B------:R-:W-:-:S04]  /*0a50*/  IMAD R11, R11, R12, R13 ;  /* 0x0000000c0b0b7224 */ /* 0x000fc800078e020d */
[----:B------:R-:W-:-:S04]  /*0a60*/  IMAD R9, R9, R10, R11 ;  /* 0x0000000a09097224 */ /* 0x000fc800078e020b */
[----:B------:R-:W-:-:S04]  /*0a70*/  IMAD R8, R8, R21, R9 ;  /* 0x0000001508087224 */ /* 0x000fc800078e0209 */
[----:B------:R-:W-:-:S07]  /*0a80*/  IMAD R22, R19, R24, R8 ;  /* 0x0000001813167224 */ /* 0x000fce00078e0208 */
.L_x_5:
        /* <DEDUP_REMOVED lines=22> */
[----:B------:R-:W-:Y:S01]  /*0bf0*/  R2UR UR18, R16 ;  /* 0x00000000101272ca */ /* 0x000fe200000e0000 */
[----:B------:R-:W2:Y:S01]  /*0c00*/  LDG.E R9, desc[UR4][R4.64] ;  /* 0x0000000404097981 */ /* 0x000ea2000c1e1900 */
[----:B------:R-:W-:Y:S01]  /*0c10*/  R2UR UR19, R17 ;  /* 0x00000000111372ca */ /* 0x000fe200000e0000 */
[C---:B-1----:R-:W-:Y:S02]  /*0c20*/  IMAD.WIDE.U32 R6, R3.reuse, 0x4, R6 ;  /* 0x0000000403067825 */ /* 0x042fe400078e0006 */
[----:B------:R-:W3:Y:S04]  /*0c30*/  LDG.E R11, desc[UR8][R4.64+0x4] ;  /* 0x00000408040b7981 */ /* 0x000ee8000c1e1900 */
[----:B------:R-:W2:Y:S04]  /*0c40*/  LDG.E R8, desc[UR6][R6.64] ;  /* 0x0000000606087981 */ /* 0x000ea8000c1e1900 */
[----:B------:R-:W3:Y:S04]  /*0c50*/  LDG.E R10, desc[UR10][R6.64+0x4] ;  /* 0x0000040a060a7981 */ /* 0x000ee8000c1e1900 */
[----:B------:R-:W4:Y:S04]  /*0c60*/  LDG.E R13, desc[UR12][R4.64+0x8] ;  /* 0x0000080c040d7981 */ /* 0x000f28000c1e1900 */
[----:B------:R-:W4:Y:S04]  /*0c70*/  LDG.E R12, desc[UR14][R6.64+0x8] ;  /* 0x0000080e060c7981 */ /* 0x000f28000c1e1900 */
[----:B------:R-:W5:Y:S04]  /*0c80*/  LDG.E R15, desc[UR16][R4.64+0xc] ;  /* 0x00000c10040f7981 */ /* 0x000f68000c1e1900 */
[----:B------:R-:W5:Y:S01]  /*0c90*/  LDG.E R14, desc[UR18][R6.64+0xc] ;  /* 0x00000c12060e7981 */ /* 0x000f62000c1e1900 */
[----:B------:R-:W-:-:S02]  /*0ca0*/  VIADD R3, R3, 0x4 ;  /* 0x0000000403037836 */ /* 0x000fc40000000000 */
[----:B--2---:R-:W-:-:S04]  /*0cb0*/  IMAD R8, R9, R8, R22 ;  /* 0x0000000809087224 */ /* 0x004fc800078e0216 */
[----:B---3--:R-:W-:-:S04]  /*0cc0*/  IMAD R8, R11, R10, R8 ;  /* 0x0000000a0b087224 */ /* 0x008fc800078e0208 */
[----:B----4-:R-:W-:-:S04]  /*0cd0*/  IMAD R8, R13, R12, R8 ;  /* 0x0000000c0d087224 */ /* 0x010fc800078e0208 */
[----:B-----5:R-:W-:-:S07]  /*0ce0*/  IMAD R22, R15, R14, R8 ;  /* 0x0000000e0f167224 */ /* 0x020fce00078e0208 */
.L_x_6:
[----:B------:R-:W-:Y:S05]  /*0cf0*/  @!P1 BRA `(.L_x_4) ;  /* 0x0000000000649947 */ /* 0x000fea0003800000 */
[----:B------:R-:W0:Y:S01]  /*0d00*/  LDC.64 R4, c[0x0][0x388] ;  /* 0x0000e200ff047b82 */ /* 0x000e220000000a00 */
[----:B------:R-:W-:-:S07]  /*0d10*/  IMAD.MOV R0, RZ, RZ, -R0 ;  /* 0x000000ffff007224 */ /* 0x000fce00078e0a00 */
[----:B------:R-:W1:Y:S01]  /*0d20*/  LDC.64 R6, c[0x0][0x380] ;  /* 0x0000e000ff067b82 */ /* 0x000e620000000a00 */
[----:B0-----:R-:W-:-:S04]  /*0d30*/  IMAD.WIDE.U32 R4, R3, 0x4, R4 ;  /* 0x0000000403047825 */ /* 0x001fc800078e0004 */
[----:B------:R-:W-:Y:S02]  /*0d40*/  IMAD.MOV.U32 R8, RZ, RZ, R4 ;  /* 0x000000ffff087224 */ /* 0x000fe400078e0004 */
[----:B------:R-:W-:Y:S02]  /*0d50*/  IMAD.MOV.U32 R9, RZ, RZ, R5 ;  /* 0x000000ffff097224 */ /* 0x000fe400078e0005 */
[----:B-1----:R-:W-:-:S04]  /*0d60*/  IMAD.WIDE.U32 R6, R3, 0x4, R6 ;  /* 0x0000000403067825 */ /* 0x002fc800078e0006 */
[----:B------:R-:W-:Y:S02]  /*0d70*/  IMAD.MOV.U32 R4, RZ, RZ, R6 ;  /* 0x000000ffff047224 */ /* 0x000fe400078e0006 */
[----:B------:R-:W-:-:S07]  /*0d80*/  IMAD.MOV.U32 R5, RZ, RZ, R7 ;  /* 0x000000ffff057224 */ /* 0x000fce00078e0007 */
.L_x_7:
[C---:B------:R-:W-:Y:S01]  /*0d90*/  R2UR UR4, R16.reuse ;  /* 0x00000000100472ca */ /* 0x040fe200000e0000 */
[----:B------:R-:W-:Y:S01]  /*0da0*/  IMAD.MOV.U32 R6, RZ, RZ, R8 ;  /* 0x000000ffff067224 */ /* 0x000fe200078e0008 */
[C---:B------:R-:W-:Y:S01]  /*0db0*/  R2UR UR5, R17.reuse ;  /* 0x00000000110572ca */ /* 0x040fe200000e0000 */
[----:B------:R-:W-:Y:S01]  /*0dc0*/  IMAD.MOV.U32 R7, RZ, RZ, R9 ;  /* 0x000000ffff077224 */ /* 0x000fe200078e0009 */
[----:B------:R-:W-:Y:S02]  /*0dd0*/  R2UR UR6, R16 ;  /* 0x00000000100672ca */ /* 0x000fe400000e0000 */
[----:B------:R-:W-:-:S09]  /*0de0*/  R2UR UR7, R17 ;  /* 0x00000000110772ca */ /* 0x000fd200000e0000 */
[----:B------:R0:W2:Y:S04]  /*0df0*/  LDG.E R3, desc[UR4][R4.64] ;  /* 0x0000000404037981 */ /* 0x0000a8000c1e1900 */
[----:B------:R-:W2:Y:S01]  /*0e00*/  LDG.E R6, desc[UR6][R6.64] ;  /* 0x0000000606067981 */ /* 0x000ea2000c1e1900 */
[----:B------:R-:W-:Y:S01]  /*0e10*/  VIADD R0, R0, 0x1 ;  /* 0x0000000100007836 */ /* 0x000fe20000000000 */
[----:B------:R-:W-:-:S04]  /*0e20*/  IADD3 R8, P1, PT, R8, 0x4, RZ ;  /* 0x0000000408087810 */ /* 0x000fc80007f3e0ff */
[----:B------:R-:W-:Y:S01]  /*0e30*/  ISETP.NE.AND P0, PT, R0, RZ, PT ;  /* 0x000000ff0000720c */ /* 0x000fe20003f05270 */
[----:B------:R-:W-:Y:S01]  /*0e40*/  IMAD.X R9, RZ, RZ, R9, P1 ;  /* 0x000000ffff097224 */ /* 0x000fe200008e0609 */
[----:B0-----:R-:W-:-:S05]  /*0e50*/  IADD3 R4, P2, PT, R4, 0x4, RZ ;  /* 0x0000000404047810 */ /* 0x001fca0007f5e0ff */
[----:B------:R-:W-:Y:S02]  /*0e60*/  IMAD.X R5, RZ, RZ, R5, P2 ;  /* 0x000000ffff057224 */ /* 0x000fe400010e0605 */
[----:B--2---:R-:W-:-:S04]  /*0e70*/  IMAD R22, R3, R6, R22 ;  /* 0x0000000603167224 */ /* 0x004fc800078e0216 */
[----:B------:R-:W-:Y:S05]  /*0e80*/  @P0 BRA `(.L_x_7) ;  /* 0xfffffffc00c00947 */ /* 0x000fea000383ffff */
.L_x_4:
[----:B------:R-:W-:Y:S05]  /*0e90*/  BSYNC.RECONVERGENT B0 ;  /* 0x0000000000007941 */ /* 0x000fea0003800200 */
.L_x_1:
[----:B------:R-:W-:Y:S01]  /*0ea0*/  MOV R0, 0x0 ;  /* 0x0000000000007802 */ /* 0x000fe20000000f00 */
[----:B------:R0:W-:Y:S01]  /*0eb0*/  STL [R1], R22 ;  /* 0x0000001601007387 */ /* 0x0001e20000100800 */
[----:B------:R-:W1:Y:S01]  /*0ec0*/  LDCU.64 UR4, c[0x4][0x18] ;  /* 0x01000300ff0477ac */ /* 0x000e620008000a00 */
[----:B------:R-:W-:Y:S01]  /*0ed0*/  IMAD.MOV.U32 R6, RZ, RZ, R2 ;  /* 0x000000ffff067224 */ /* 0x000fe200078e0002 */
[----:B------:R0:W2:Y:S01]  /*0ee0*/  LDC.64 R8, c[0x4][R0] ;  /* 0x0100000000087b82 */ /* 0x0000a20000000a00 */
[----:B------:R-:W-:Y:S02]  /*0ef0*/  IMAD.MOV.U32 R7, RZ, RZ, R18 ;  /* 0x000000ffff077224 */ /* 0x000fe400078e0012 */
[----:B-1----:R-:W-:Y:S02]  /*0f00*/  IMAD.U32 R4, RZ, RZ, UR4 ;  /* 0x00000004ff047e24 */ /* 0x002fe4000f8e00ff */
[----:B0-----:R-:W-:-:S07]  /*0f10*/  IMAD.U32 R5, RZ, RZ, UR5 ;  /* 0x00000005ff057e24 */ /* 0x001fce000f8e00ff */
[----:B------:R-:W-:-:S07]  /*0f20*/  LEPC R20, `(.L_x_8) ;  /* 0x000000001014794e */ /* 0x000fce0000000000 */
[----:B--2---:R-:W-:Y:S05]  /*0f30*/  CALL.ABS.NOINC R8 ;  /* 0x0000000008007343 */ /* 0x004fea0003c00000 */
.L_x_8:
[----:B------:R-:W0:Y:S01]  /*0f40*/  LDC.64 R2, c[0x0][0x390] ;  /* 0x0000e400ff027b82 */ /* 0x000e220000000a00 */
[----:B------:R-:W-:Y:S02]  /*0f50*/  R2UR UR4, R16 ;  /* 0x00000000100472ca */ /* 0x000fe400000e0000 */
[----:B------:R-:W-:-:S13]  /*0f60*/  R2UR UR5, R17 ;  /* 0x00000000110572ca */ /* 0x000fda00000e0000 */
[----:B0-----:R-:W-:Y:S01]  /*0f70*/  STG.E desc[UR4][R2.64], R22 ;  /* 0x0000001602007986 */ /* 0x001fe2000c101904 */
[----:B------:R-:W-:Y:S05]  /*0f80*/  WARPSYNC.ALL ;  /* 0x0000000000007948 */ /* 0x000fea0003800000 */
[----:B------:R-:W-:Y:S06]  /*0f90*/  BAR.SYNC.DEFER_BLOCKING 0x0 ;  /* 0x0000000000007b1d */ /* 0x000fec0000010000 */
[----:B------:R-:W-:Y:S05]  /*0fa0*/  EXIT ;  /* 0x000000000000794d */ /* 0x000fea0003800000 */
.L_x_9:
[----:B------:R-:W-:-:S00]  /*0fb0*/  BRA `(.L_x_9) ;  /* 0xfffffffc00fc7947 */ /* 0x000fc0000383ffff */
[----:B------:R-:W-:-:S00]  /*0fc0*/  NOP ;  /* 0x0000000000007918 */ /* 0x000fc00000000000 */
        /* <DEDUP_REMOVED lines=11> */
.L_x_12:


//--------------------- .text._Z16helloWorldKernelv --------------------------
	.section	.text._Z16helloWorldKernelv,"ax",@progbits
	.align	128
        .global         _Z16helloWorldKernelv
        .type           _Z16helloWorldKernelv,@function
        .size           _Z16helloWorldKernelv,(.L_x_13 - _Z16helloWorldKernelv)
        .other          _Z16helloWorldKernelv,@"STO_CUDA_ENTRY STV_DEFAULT"
_Z16helloWorldKernelv:
.text._Z16helloWorldKernelv:
[----:B------:R-:W0:Y:S01]  /*0000*/  LDC R1, c[0x0][0x37c] ;  /* 0x0000df00ff017b82 */ /* 0x000e220000000800 */
[----:B------:R-:W1:Y:S01]  /*0010*/  S2R R8, SR_TID.X ;  /* 0x0000000000087919 */ /* 0x000e620000002100 */
[----:B0-----:R-:W-:Y:S01]  /*0020*/  VIADD R1, R1, 0xfffffff8 ;  /* 0xfffffff801017836 */ /* 0x001fe20000000000 */
[----:B------:R-:W-:Y:S01]  /*0030*/  MOV R0, 0x0 ;  /* 0x0000000000007802 */ /* 0x000fe20000000f00 */
[----:B------:R-:W0:Y:S01]  /*0040*/  LDCU UR4, c[0x0][0x2f8] ;  /* 0x00005f00ff0477ac */ /* 0x000e220008000800 */
[----:B------:R-:W1:Y:S03]  /*0050*/  S2R R9, SR_CTAID.X ;  /* 0x0000000000097919 */ /* 0x000e660000002500 */
[----:B------:R2:W3:Y:S01]  /*0060*/  LDC.64 R2, c[0x4][R0] ;  /* 0x0100000000027b82 */ /* 0x0004e20000000a00 */
[----:B------:R-:W4:Y:S01]  /*0070*/  LDCU.64 UR6, c[0x4][0x8] ;  /* 0x01000100ff0677ac */ /* 0x000f220008000a00 */
[----:B------:R-:W5:Y:S01]  /*0080*/  LDCU UR5, c[0x0][0x2fc] ;  /* 0x00005f80ff0577ac */ /* 0x000f620008000800 */
[----:B0-----:R-:W-:Y:S01]  /*0090*/  IADD3 R6, P0, PT, R1, UR4, RZ ;  /* 0x0000000401067c10 */ /* 0x001fe2000ff1e0ff */
[----:B----4-:R-:W-:Y:S01]  /*00a0*/  IMAD.U32 R4, RZ, RZ, UR6 ;  /* 0x00000006ff047e24 */ /* 0x010fe2000f8e00ff */
[----:B------:R-:W-:-:S03]  /*00b0*/  MOV R5, UR7 ;  /* 0x0000000700057c02 */ /* 0x000fc60008000f00 */
[----:B-----5:R-:W-:Y:S01]  /*00c0*/  IMAD.X R7, RZ, RZ, UR5, P0 ;  /* 0x00000005ff077e24 */ /* 0x020fe200080e06ff */
[----:B-1----:R2:W-:Y:S07]  /*00d0*/  STL.64 [R1], R8 ;  /* 0x0000000801007387 */ /* 0x0025ee0000100a00 */
[----:B------:R-:W-:-:S07]  /*00e0*/  LEPC R20, `(.L_x_10) ;  /* 0x000000001014794e */ /* 0x000fce0000000000 */
[----:B--23--:R-:W-:Y:S05]  /*00f0*/  CALL.ABS.NOINC R2 ;  /* 0x0000000002007343 */ /* 0x00cfea0003c00000 */
.L_x_10:
[----:B------:R-:W-:Y:S05]  /*0100*/  EXIT ;  /* 0x000000000000794d */ /* 0x000fea0003800000 */
.L_x_11:
        /* <DEDUP_REMOVED lines=15> */
.L_x_13:


//--------------------- .nv.global.init           --------------------------
	.section	.nv.global.init,"aw",@progbits
.nv.global.init:
	.type		$str$1,@object
	.size		$str$1,($str$2 - $str$1)
$str$1:
        /*0000*/ 	.byte	0x54, 0x68, 0x72, 0x65, 0x61, 0x64, 0x20, 0x69, 0x64, 0x78, 0x3a, 0x20, 0x25, 0x64, 0x20, 0x0a
        /*0010*/ 	.byte	0x00
	.type		$str$2,@object
	.size		$str$2,($str - $str$2)
$str$2:
        /*0011*/ 	.byte	0x46, 0x72, 0x6f, 0x6d, 0x20, 0x64, 0x65, 0x76, 0x69, 0x63, 0x65, 0x2c, 0x20, 0x74, 0x68, 0x65
        /*0021*/ 	.byte	0x20, 0x72, 0x65, 0x73, 0x75, 0x6c, 0x74, 0x20, 0x69, 0x73, 0x3a, 0x20, 0x25, 0x64, 0x20, 0x0a
        /*0031*/ 	.byte	0x00
	.type		$str,@object
	.size		$str,(.L_0 - $str)
$str:
        /*0032*/ 	.byte	0x48, 0x65, 0x6c, 0x6c, 0x6f, 0x2c, 0x20, 0x57, 0x6f, 0x72, 0x6c, 0x64, 0x20, 0x66, 0x72, 0x6f
        /*0042*/ 	.byte	0x6d, 0x20, 0x74, 0x68, 0x72, 0x65, 0x61, 0x64, 0x20, 0x25, 0x64, 0x20, 0x69, 0x6e, 0x20, 0x62
        /*0052*/ 	.byte	0x6c, 0x6f, 0x63, 0x6b, 0x20, 0x25, 0x64, 0x21, 0x0a, 0x00
.L_0:


//--------------------- .nv.shared.reserved.0     --------------------------
	.section	.nv.shared.reserved.0,"aw",@nobits
	.weak		__nv_reservedSMEM_offset_0_alias
	.size		__nv_reservedSMEM_offset_0_alias, 0, 64
	.other		__nv_reservedSMEM_offset_0_alias,@"STO_CUDA_RESERVED_SHARED STV_DEFAULT"
__nv_reservedSMEM_offset_0_alias:
	.zero		0
	.zero		64


//--------------------- .nv.constant0._Z23dotProdSequentialKernelPiS_S_i --------------------------
	.section	.nv.constant0._Z23dotProdSequentialKernelPiS_S_i,"a",@progbits
	.sectionflags	@""
	.align	4
.nv.constant0._Z23dotProdSequentialKernelPiS_S_i:
	.zero		924


//--------------------- .nv.constant0._Z16helloWorldKernelv --------------------------
	.section	.nv.constant0._Z16helloWorldKernelv,"a",@progbits
	.sectionflags	@""
	.align	4
.nv.constant0._Z16helloWorldKernelv:
	.zero		896


//--------------------- SYMBOLS --------------------------

	.type		.nv.reservedSmem.offset0,@object
	.size		.nv.reservedSmem.offset0,0x4
	.type		vprintf,@function
